//
// Generated by NVIDIA NVVM Compiler
//
// Compiler Build ID: CL-36424714
// Cuda compilation tools, release 13.0, V13.0.88
// Based on NVVM 20.0.0
//

.version 9.0
.target sm_100
.address_size 64

	// .globl	_Z23scan_decoupled_lookbackPKfPfP11BlockPrefixi
// _ZZ23scan_decoupled_lookbackPKfPfP11BlockPrefixiE9warp_sums has been demoted
// _ZZ23scan_decoupled_lookbackPKfPfP11BlockPrefixiE10block_base has been demoted

.visible .entry _Z23scan_decoupled_lookbackPKfPfP11BlockPrefixi(
	.param .u64 .ptr .align 1 _Z23scan_decoupled_lookbackPKfPfP11BlockPrefixi_param_0,
	.param .u64 .ptr .align 1 _Z23scan_decoupled_lookbackPKfPfP11BlockPrefixi_param_1,
	.param .u64 .ptr .align 1 _Z23scan_decoupled_lookbackPKfPfP11BlockPrefixi_param_2,
	.param .u32 _Z23scan_decoupled_lookbackPKfPfP11BlockPrefixi_param_3
)
{
	.reg .pred 	%p<39>;
	.reg .b32 	%r<51>;
	.reg .b32 	%f<84>;
	.reg .b64 	%rd<16>;
	// demoted variable
	.shared .align 4 .b8 _ZZ23scan_decoupled_lookbackPKfPfP11BlockPrefixiE9warp_sums[32];
	// demoted variable
	.shared .align 4 .f32 _ZZ23scan_decoupled_lookbackPKfPfP11BlockPrefixiE10block_base;
	ld.param.u64 	%rd7, [_Z23scan_decoupled_lookbackPKfPfP11BlockPrefixi_param_0];
	ld.param.u64 	%rd6, [_Z23scan_decoupled_lookbackPKfPfP11BlockPrefixi_param_1];
	ld.param.u64 	%rd8, [_Z23scan_decoupled_lookbackPKfPfP11BlockPrefixi_param_2];
	ld.param.u32 	%r14, [_Z23scan_decoupled_lookbackPKfPfP11BlockPrefixi_param_3];
	cvta.to.global.u64 	%rd9, %rd7;
	cvta.to.global.u64 	%rd1, %rd8;
	mov.u32 	%r1, %tid.x;
	mov.u32 	%r2, %ctaid.x;
	shl.b32 	%r15, %r2, 10;
	or.b32  	%r3, %r15, %r1;
	setp.ge.s32 	%p1, %r3, %r14;
	mul.wide.u32 	%rd10, %r3, 4;
	add.s64 	%rd2, %rd9, %rd10;
	mov.f32 	%f77, 0f00000000;
	@%p1 bra 	$L__BB0_2;
	ld.global.nc.f32 	%f22, [%rd2];
	add.f32 	%f77, %f22, 0f00000000;
$L__BB0_2:
	add.s32 	%r4, %r3, 256;
	setp.ge.s32 	%p2, %r4, %r14;
	mov.f32 	%f78, 0f00000000;
	@%p2 bra 	$L__BB0_4;
	ld.global.nc.f32 	%f78, [%rd2+1024];
$L__BB0_4:
	add.s32 	%r5, %r3, 512;
	setp.ge.s32 	%p3, %r5, %r14;
	mov.f32 	%f79, 0f00000000;
	@%p3 bra 	$L__BB0_6;
	ld.global.nc.f32 	%f79, [%rd2+2048];
$L__BB0_6:
	add.s32 	%r6, %r3, 768;
	setp.ge.s32 	%p4, %r6, %r14;
	mov.f32 	%f80, 0f00000000;
	@%p4 bra 	$L__BB0_8;
	ld.global.nc.f32 	%f80, [%rd2+3072];
$L__BB0_8:
	add.f32 	%f9, %f77, %f78;
	add.f32 	%f10, %f9, %f79;
	add.f32 	%f11, %f10, %f80;
	and.b32  	%r7, %r1, 31;
	mov.b32 	%r8, %f11;
	shfl.sync.up.b32	%r16|%p5, %r8, 1, 0, -1;
	mov.b32 	%f26, %r16;
	setp.eq.s32 	%p6, %r7, 0;
	add.f32 	%f27, %f11, %f26;
	selp.f32 	%f28, %f11, %f27, %p6;
	mov.b32 	%r17, %f28;
	shfl.sync.up.b32	%r18|%p7, %r17, 2, 0, -1;
	mov.b32 	%f29, %r18;
	setp.lt.u32 	%p8, %r7, 2;
	add.f32 	%f30, %f28, %f29;
	selp.f32 	%f31, %f28, %f30, %p8;
	mov.b32 	%r19, %f31;
	shfl.sync.up.b32	%r20|%p9, %r19, 4, 0, -1;
	mov.b32 	%f32, %r20;
	setp.lt.u32 	%p10, %r7, 4;
	add.f32 	%f33, %f31, %f32;
	selp.f32 	%f34, %f31, %f33, %p10;
	mov.b32 	%r21, %f34;
	shfl.sync.up.b32	%r22|%p11, %r21, 8, 0, -1;
	mov.b32 	%f35, %r22;
	setp.lt.u32 	%p12, %r7, 8;
	add.f32 	%f36, %f34, %f35;
	selp.f32 	%f37, %f34, %f36, %p12;
	mov.b32 	%r23, %f37;
	shfl.sync.up.b32	%r24|%p13, %r23, 16, 0, -1;
	mov.b32 	%f38, %r24;
	setp.lt.u32 	%p14, %r7, 16;
	add.f32 	%f39, %f37, %f38;
	selp.f32 	%f40, %f37, %f39, %p14;
	mov.b32 	%r25, %f40;
	shfl.sync.idx.b32	%r26|%p15, %r25, 31, 31, -1;
	mov.b32 	%f41, %r26;
	sub.f32 	%f12, %f40, %f41;
	setp.ne.s32 	%p16, %r7, 31;
	shr.u32 	%r27, %r1, 3;
	and.b32  	%r28, %r27, 124;
	mov.u32 	%r29, _ZZ23scan_decoupled_lookbackPKfPfP11BlockPrefixiE9warp_sums;
	add.s32 	%r9, %r29, %r28;
	@%p16 bra 	$L__BB0_10;
	add.f32 	%f42, %f11, %f12;
	st.shared.f32 	[%r9], %f42;
$L__BB0_10:
	bar.sync 	0;
	setp.gt.u32 	%p17, %r1, 31;
	@%p17 bra 	$L__BB0_12;
	setp.lt.u32 	%p18, %r7, 16;
	setp.lt.u32 	%p19, %r7, 8;
	setp.lt.u32 	%p20, %r7, 4;
	setp.lt.u32 	%p21, %r7, 2;
	setp.eq.s32 	%p22, %r7, 0;
	shl.b32 	%r30, %r1, 2;
	add.s32 	%r32, %r29, %r30;
	ld.shared.f32 	%f43, [%r32];
	mov.b32 	%r33, %f43;
	shfl.sync.up.b32	%r34|%p23, %r33, 1, 0, -1;
	mov.b32 	%f44, %r34;
	add.f32 	%f45, %f43, %f44;
	selp.f32 	%f46, %f43, %f45, %p22;
	mov.b32 	%r35, %f46;
	shfl.sync.up.b32	%r36|%p24, %r35, 2, 0, -1;
	mov.b32 	%f47, %r36;
	add.f32 	%f48, %f46, %f47;
	selp.f32 	%f49, %f46, %f48, %p21;
	mov.b32 	%r37, %f49;
	shfl.sync.up.b32	%r38|%p25, %r37, 4, 0, -1;
	mov.b32 	%f50, %r38;
	add.f32 	%f51, %f49, %f50;
	selp.f32 	%f52, %f49, %f51, %p20;
	mov.b32 	%r39, %f52;
	shfl.sync.up.b32	%r40|%p26, %r39, 8, 0, -1;
	mov.b32 	%f53, %r40;
	add.f32 	%f54, %f52, %f53;
	selp.f32 	%f55, %f52, %f54, %p19;
	mov.b32 	%r41, %f55;
	shfl.sync.up.b32	%r42|%p27, %r41, 16, 0, -1;
	mov.b32 	%f56, %r42;
	add.f32 	%f57, %f55, %f56;
	selp.f32 	%f58, %f55, %f57, %p18;
	mov.b32 	%r43, %f58;
	shfl.sync.idx.b32	%r44|%p28, %r43, 31, 31, -1;
	mov.b32 	%f59, %r44;
	sub.f32 	%f60, %f58, %f59;
	st.shared.f32 	[%r32], %f60;
$L__BB0_12:
	bar.sync 	0;
	ld.shared.f32 	%f61, [%r9];
	add.f32 	%f13, %f12, %f61;
	ld.shared.f32 	%f62, [_ZZ23scan_decoupled_lookbackPKfPfP11BlockPrefixiE9warp_sums+28];
	shfl.sync.idx.b32	%r45|%p29, %r8, 31, 31, -1;
	mov.b32 	%f63, %r45;
	add.f32 	%f14, %f62, %f63;
	setp.ne.s32 	%p30, %r1, 0;
	@%p30 bra 	$L__BB0_21;
	mul.wide.u32 	%rd11, %r2, 8;
	add.s64 	%rd3, %rd1, %rd11;
	st.global.f32 	[%rd3], %f14;
	membar.gl;
	mov.b32 	%r46, 1;
	st.global.u32 	[%rd3+4], %r46;
	setp.eq.s32 	%p31, %r2, 0;
	mov.f32 	%f81, 0f00000000;
	@%p31 bra 	$L__BB0_20;
	add.s32 	%r49, %r2, -1;
	mov.f32 	%f81, 0f00000000;
$L__BB0_15:
	mul.wide.u32 	%rd12, %r49, 8;
	add.s64 	%rd13, %rd1, %rd12;
	add.s64 	%rd4, %rd13, 4;
	ld.global.u32 	%r47, [%rd13+4];
	setp.eq.s32 	%p32, %r47, 1;
	@%p32 bra 	$L__BB0_18;
	setp.eq.s32 	%p33, %r47, 2;
	@%p33 bra 	$L__BB0_17;
	bra.uni 	$L__BB0_19;
$L__BB0_17:
	ld.global.f32 	%f66, [%rd4+-4];
	add.f32 	%f81, %f81, %f66;
	bra.uni 	$L__BB0_20;
$L__BB0_18:
	ld.global.f32 	%f67, [%rd4+-4];
	add.f32 	%f81, %f81, %f67;
	add.s32 	%r49, %r49, -1;
$L__BB0_19:
	setp.gt.s32 	%p34, %r49, -1;
	@%p34 bra 	$L__BB0_15;
$L__BB0_20:
	add.f32 	%f68, %f81, %f14;
	st.global.f32 	[%rd3], %f68;
	membar.gl;
	mov.b32 	%r48, 2;
	st.global.u32 	[%rd3+4], %r48;
	st.shared.f32 	[_ZZ23scan_decoupled_lookbackPKfPfP11BlockPrefixiE10block_base], %f81;
$L__BB0_21:
	setp.ge.s32 	%p35, %r3, %r14;
	bar.sync 	0;
	ld.shared.f32 	%f20, [_ZZ23scan_decoupled_lookbackPKfPfP11BlockPrefixiE10block_base];
	cvta.to.global.u64 	%rd14, %rd6;
	add.s64 	%rd5, %rd14, %rd10;
	@%p35 bra 	$L__BB0_23;
	add.f32 	%f69, %f13, 0f00000000;
	add.f32 	%f70, %f69, %f20;
	st.global.f32 	[%rd5], %f70;
$L__BB0_23:
	setp.ge.s32 	%p36, %r4, %r14;
	@%p36 bra 	$L__BB0_25;
	add.f32 	%f71, %f13, %f77;
	add.f32 	%f72, %f71, %f20;
	st.global.f32 	[%rd5+1024], %f72;
$L__BB0_25:
	setp.ge.s32 	%p37, %r5, %r14;
	@%p37 bra 	$L__BB0_27;
	add.f32 	%f73, %f13, %f9;
	add.f32 	%f74, %f73, %f20;
	st.global.f32 	[%rd5+2048], %f74;
$L__BB0_27:
	setp.ge.s32 	%p38, %r6, %r14;
	@%p38 bra 	$L__BB0_29;
	add.f32 	%f75, %f13, %f10;
	add.f32 	%f76, %f75, %f20;
	st.global.f32 	[%rd5+3072], %f76;
$L__BB0_29:
	ret;

}


// ===== COMPILED SASS (sm_100) =====

	.target	sm_100

	.elftype	@"ET_EXEC"


//--------------------- .note.nv.tkinfo           --------------------------
	.section	.note.nv.tkinfo,"",@"SHT_NOTE"
	.sectionflags	@"SHF_NOTE_NV_TKINFO"
	.tkinfo
        /*0018*/ 	.word	0x00000002
        /*0030*/ 	.string	""
        /*0030*/ 	.string	"ptxas"
        /*0030*/ 	.string	"Cuda compilation tools, release 13.0, V13.0.88"
        /*0030*/ 	.string	"Build cuda_13.0.r13.0/compiler.36424714_0"
        /*0030*/ 	.string	"-arch sm_100 -m 64 "



//--------------------- .note.nv.cuinfo           --------------------------
	.section	.note.nv.cuinfo,"",@"SHT_NOTE"
	.sectionflags	@"SHF_NOTE_NV_CUINFO"
        /*0018*/ 	.short	0x0002
        /*001a*/ 	.short	0x0064
        /*001c*/ 	.short	0x0082
	.zero		2


//--------------------- .nv.info                  --------------------------
	.section	.nv.info,"",@"SHT_CUDA_INFO"
	.align	4


	//----- nvinfo : EIATTR_REGCOUNT
	.align		4
        /*0000*/ 	.byte	0x04, 0x2f
        /*0002*/ 	.short	(.L_1 - .L_0)
	.align		4
.L_0:
        /*0004*/ 	.word	index@(_Z23scan_decoupled_lookbackPKfPfP11BlockPrefixi)
        /*0008*/ 	.word	0x00000017


	//----- nvinfo : EIATTR_FRAME_SIZE
	.align		4
.L_1:
        /*000c*/ 	.byte	0x04, 0x11
        /*000e*/ 	.short	(.L_3 - .L_2)
	.align		4
.L_2:
        /*0010*/ 	.word	index@(_Z23scan_decoupled_lookbackPKfPfP11BlockPrefixi)
        /*0014*/ 	.word	0x00000000


	//----- nvinfo : EIATTR_MIN_STACK_SIZE
	.align		4
.L_3:
        /*0018*/ 	.byte	0x04, 0x12
        /*001a*/ 	.short	(.L_5 - .L_4)
	.align		4
.L_4:
        /*001c*/ 	.word	index@(_Z23scan_decoupled_lookbackPKfPfP11BlockPrefixi)
        /*0020*/ 	.word	0x00000000
.L_5:


//--------------------- .nv.compat                --------------------------
	.section	.nv.compat,"",@"SHT_CUDA_COMPAT_INFO"
	.align	4
        /*0000*/ 	.byte	0x02, 0x09, 0x00, 0x00, 0x02, 0x02, 0x01, 0x00, 0x02, 0x05, 0x05, 0x00, 0x03, 0x07, 0x01, 0x01
        /*0010*/ 	.byte	0x02, 0x03, 0x00, 0x00, 0x02, 0x06, 0x01, 0x00, 0x04, 0x0b, 0x08, 0x00, 0x09, 0x00, 0x00, 0x00
        /*0020*/ 	.byte	0x00, 0x00, 0x00, 0x00


//--------------------- .nv.info._Z23scan_decoupled_lookbackPKfPfP11BlockPrefixi --------------------------
	.section	.nv.info._Z23scan_decoupled_lookbackPKfPfP11BlockPrefixi,"",@"SHT_CUDA_INFO"
	.sectionflags	@""
	.align	4


	//----- nvinfo : EIATTR_CUDA_API_VERSION
	.align		4
        /*0000*/ 	.byte	0x04, 0x37
        /*0002*/ 	.short	(.L_7 - .L_6)
.L_6:
        /*0004*/ 	.word	0x00000082


	//----- nvinfo : EIATTR_KPARAM_INFO
	.align		4
.L_7:
        /*0008*/ 	.byte	0x04, 0x17
        /*000a*/ 	.short	(.L_9 - .L_8)
.L_8:
        /*000c*/ 	.word	0x00000000
        /*0010*/ 	.short	0x0003
        /*0012*/ 	.short	0x0018
        /*0014*/ 	.byte	0x00, 0xf0, 0x11, 0x00


	//----- nvinfo : EIATTR_KPARAM_INFO
	.align		4
.L_9:
        /*0018*/ 	.byte	0x04, 0x17
        /*001a*/ 	.short	(.L_11 - .L_10)
.L_10:
        /*001c*/ 	.word	0x00000000
        /*0020*/ 	.short	0x0002
        /*0022*/ 	.short	0x0010
        /*0024*/ 	.byte	0x00, 0xf5, 0x21, 0x00


	//----- nvinfo : EIATTR_KPARAM_INFO
	.align		4
.L_11:
        /*0028*/ 	.byte	0x04, 0x17
        /*002a*/ 	.short	(.L_13 - .L_12)
.L_12:
        /*002c*/ 	.word	0x00000000
        /*0030*/ 	.short	0x0001
        /*0032*/ 	.short	0x0008
        /*0034*/ 	.byte	0x00, 0xf5, 0x21, 0x00


	//----- nvinfo : EIATTR_KPARAM_INFO
	.align		4
.L_13:
        /*0038*/ 	.byte	0x04, 0x17
        /*003a*/ 	.short	(.L_15 - .L_14)
.L_14:
        /*003c*/ 	.word	0x00000000
        /*0040*/ 	.short	0x0000
        /*0042*/ 	.short	0x0000
        /*0044*/ 	.byte	0x00, 0xf5, 0x21, 0x00


	//----- nvinfo : EIATTR_SPARSE_MMA_MASK
	.align		4
.L_15:
        /*0048*/ 	.byte	0x03, 0x50
        /*004a*/ 	.short	0x0000


	//----- nvinfo : EIATTR_MAXREG_COUNT
	.align		4
        /*004c*/ 	.byte	0x03, 0x1b
        /*004e*/ 	.short	0x00ff


	//----- nvinfo : EIATTR_NUM_BARRIERS
	.align		4
        /*0050*/ 	.byte	0x02, 0x4c
        /*0052*/ 	.byte	0x01
	.zero		1


	//----- nvinfo : EIATTR_MERCURY_ISA_VERSION
	.align		4
        /*0054*/ 	.byte	0x03, 0x5f
        /*0056*/ 	.short	0x0101


	//----- nvinfo : EIATTR_COOP_GROUP_MASK_REGIDS
	.align		4
        /*0058*/ 	.byte	0x04, 0x29
        /*005a*/ 	.short	(.L_17 - .L_16)


	//   ....[0]....
.L_16:
        /*005c*/ 	.word	0xffffffff


	//   ....[1]....
        /*0060*/ 	.word	0xffffffff


	//   ....[2]....
        /*0064*/ 	.word	0xffffffff


	//   ....[3]....
        /*0068*/ 	.word	0xffffffff


	//   ....[4]....
        /*006c*/ 	.word	0xffffffff


	//   ....[5]....
        /*0070*/ 	.word	0xffffffff


	//   ....[6]....
        /*0074*/ 	.word	0xffffffff


	//   ....[7]....
        /*0078*/ 	.word	0xffffffff


	//   ....[8]....
        /*007c*/ 	.word	0xffffffff


	//   ....[9]....
        /*0080*/ 	.word	0xffffffff


	//   ....[10]....
        /*0084*/ 	.word	0xffffffff


	//   ....[11]....
        /*0088*/ 	.word	0xffffffff


	//   ....[12]....
        /*008c*/ 	.word	0xffffffff


	//   ....[13]....
        /*0090*/ 	.word	0x0500000a


	//   ....[14]....
        /*0094*/ 	.word	0x0500000a


	//   ....[15]....
        /*0098*/ 	.word	0x0500000a


	//   ....[16]....
        /*009c*/ 	.word	0x0500000a


	//   ....[17]....
        /*00a0*/ 	.word	0x0500000a


	//----- nvinfo : EIATTR_COOP_GROUP_INSTR_OFFSETS
	.align		4
.L_17:
        /*00a4*/ 	.byte	0x04, 0x28
        /*00a6*/ 	.short	(.L_19 - .L_18)


	//   ....[0]....
.L_18:
        /*00a8*/ 	.word	0x00000200


	//   ....[1]....
        /*00ac*/ 	.word	0x00000260


	//   ....[2]....
        /*00b0*/ 	.word	0x000002b0


	//   ....[3]....
        /*00b4*/ 	.word	0x000002d0


	//   ....[4]....
        /*00b8*/ 	.word	0x000002f0


	//   ....[5]....
        /*00bc*/ 	.word	0x00000320


	//   ....[6]....
        /*00c0*/ 	.word	0x000003f0


	//   ....[7]....
        /*00c4*/ 	.word	0x00000410


	//   ....[8]....
        /*00c8*/ 	.word	0x00000430


	//   ....[9]....
        /*00cc*/ 	.word	0x00000450


	//   ....[10]....
        /*00d0*/ 	.word	0x00000470


	//   ....[11]....
        /*00d4*/ 	.word	0x000004a0


	//   ....[12]....
        /*00d8*/ 	.word	0x00000510


	//   ....[13]....
        /*00dc*/ 	.word	0x000009e0


	//   ....[14]....
        /*00e0*/ 	.word	0x00000a40


	//   ....[15]....
        /*00e4*/ 	.word	0x00000aa0


	//   ....[16]....
        /*00e8*/ 	.word	0x00000b00


	//   ....[17]....
        /*00ec*/ 	.word	0x00000b60


	//----- nvinfo : EIATTR_VRC_CTA_INIT_COUNT
	.align		4
.L_19:
        /*00f0*/ 	.byte	0x02, 0x4a
	.zero		1
	.zero		1


	//----- nvinfo : EIATTR_EXIT_INSTR_OFFSETS
	.align		4
        /*00f4*/ 	.byte	0x04, 0x1c
        /*00f6*/ 	.short	(.L_21 - .L_20)


	//   ....[0]....
.L_20:
        /*00f8*/ 	.word	0x00000940


	//   ....[1]....
        /*00fc*/ 	.word	0x00000980


	//----- nvinfo : EIATTR_CRS_STACK_SIZE
	.align		4
.L_21:
        /*0100*/ 	.byte	0x04, 0x1e
        /*0102*/ 	.short	(.L_23 - .L_22)
.L_22:
        /*0104*/ 	.word	0x00000000


	//----- nvinfo : EIATTR_CBANK_PARAM_SIZE
	.align		4
.L_23:
        /*0108*/ 	.byte	0x03, 0x19
        /*010a*/ 	.short	0x001c


	//----- nvinfo : EIATTR_PARAM_CBANK
	.align		4
        /*010c*/ 	.byte	0x04, 0x0a
        /*010e*/ 	.short	(.L_25 - .L_24)
	.align		4
.L_24:
        /*0110*/ 	.word	index@(.nv.constant0._Z23scan_decoupled_lookbackPKfPfP11BlockPrefixi)
        /*0114*/ 	.short	0x0380
        /*0116*/ 	.short	0x001c


	//----- nvinfo : EIATTR_SW_WAR
	.align		4
.L_25:
        /*0118*/ 	.byte	0x04, 0x36
        /*011a*/ 	.short	(.L_27 - .L_26)
.L_26:
        /*011c*/ 	.word	0x00000008
.L_27:


//--------------------- .nv.callgraph             --------------------------
	.section	.nv.callgraph,"",@"SHT_CUDA_CALLGRAPH"
	.align	4
	.sectionentsize	8
	.align		4
        /*0000*/ 	.word	0x00000000
	.align		4
        /*0004*/ 	.word	0xffffffff
	.align		4
        /*0008*/ 	.word	0x00000000
	.align		4
        /*000c*/ 	.word	0xfffffffe
	.align		4
        /*0010*/ 	.word	0x00000000
	.align		4
        /*0014*/ 	.word	0xfffffffd
	.align		4
        /*0018*/ 	.word	0x00000000
	.align		4
        /*001c*/ 	.word	0xfffffffc


//--------------------- .text._Z23scan_decoupled_lookbackPKfPfP11BlockPrefixi --------------------------
	.section	.text._Z23scan_decoupled_lookbackPKfPfP11BlockPrefixi,"ax",@progbits
	.align	128
        .global         _Z23scan_decoupled_lookbackPKfPfP11BlockPrefixi
        .type           _Z23scan_decoupled_lookbackPKfPfP11BlockPrefixi,@function
        .size           _Z23scan_decoupled_lookbackPKfPfP11BlockPrefixi,(.L_x_15 - _Z23scan_decoupled_lookbackPKfPfP11BlockPrefixi)
        .other          _Z23scan_decoupled_lookbackPKfPfP11BlockPrefixi,@"STO_CUDA_ENTRY STV_DEFAULT"
_Z23scan_decoupled_lookbackPKfPfP11BlockPrefixi:
.text._Z23scan_decoupled_lookbackPKfPfP11BlockPrefixi:
[----:B------:R-:W-:Y:S01]  /*0000*/  LDC R1, c[0x0][0x37c] ;  /* 0x0000df00ff017b82 */ /* 0x000fe20000000800 */
[----:B------:R-:W0:Y:S01]  /*0010*/  S2R R2, SR_CTAID.X ;  /* 0x0000000000027919 */ /* 0x000e220000002500 */
[----:B------:R-:W1:Y:S06]  /*0020*/  LDCU UR4, c[0x0][0x398] ;  /* 0x00007300ff0477ac */ /* 0x000e6c0008000800 */
[----:B------:R-:W2:Y:S01]  /*0030*/  LDC.64 R8, c[0x0][0x380] ;  /* 0x0000e000ff087b82 */ /* 0x000ea20000000a00 */
[----:B------:R-:W-:Y:S01]  /*0040*/  CS2R R4, SRZ ;  /* 0x0000000000047805 */ /* 0x000fe2000001ff00 */
[----:B------:R-:W3:Y:S01]  /*0050*/  S2R R6, SR_TID.X ;  /* 0x0000000000067919 */ /* 0x000ee20000002100 */
[----:B------:R-:W4:Y:S01]  /*0060*/  LDCU.64 UR6, c[0x0][0x358] ;  /* 0x00006b00ff0677ac */ /* 0x000f220008000a00 */
[----:B------:R-:W-:Y:S01]  /*0070*/  HFMA2 R10, -RZ, RZ, 0, 0 ;  /* 0x00000000ff0a7431 */ /* 0x000fe200000001ff */
[----:B0-----:R-:W-:-:S04]  /*0080*/  SHF.L.U32 R3, R2, 0xa, RZ ;  /* 0x0000000a02037819 */ /* 0x001fc800000006ff */
[----:B---3--:R-:W-:-:S04]  /*0090*/  LOP3.LUT R0, R3, R6, RZ, 0xfc, !PT ;  /* 0x0000000603007212 */ /* 0x008fc800078efcff */
[C---:B-1----:R-:W-:Y:S01]  /*00a0*/  ISETP.GE.AND P0, PT, R0.reuse, UR4, PT ;  /* 0x0000000400007c0c */ /* 0x042fe2000bf06270 */
[C---:B------:R-:W-:Y:S01]  /*00b0*/  VIADD R15, R0.reuse, 0x200 ;  /* 0x00000200000f7836 */ /* 0x040fe20000000000 */
[C---:B------:R-:W-:Y:S01]  /*00c0*/  IADD3 R14, PT, PT, R0.reuse, 0x100, RZ ;  /* 0x00000100000e7810 */ /* 0x040fe20007ffe0ff */
[C---:B--2---:R-:W-:Y:S01]  /*00d0*/  IMAD.WIDE.U32 R8, R0.reuse, 0x4, R8 ;  /* 0x0000000400087825 */ /* 0x044fe200078e0008 */
[----:B------:R-:W-:Y:S02]  /*00e0*/  IADD3 R16, PT, PT, R0, 0x300, RZ ;  /* 0x0000030000107810 */ /* 0x000fe40007ffe0ff */
[----:B------:R-:W-:Y:S02]  /*00f0*/  ISETP.GE.AND P1, PT, R14, UR4, PT ;  /* 0x000000040e007c0c */ /* 0x000fe4000bf26270 */
[----:B------:R-:W-:Y:S02]  /*0100*/  ISETP.GE.AND P2, PT, R15, UR4, PT ;  /* 0x000000040f007c0c */ /* 0x000fe4000bf46270 */
[----:B------:R-:W-:-:S03]  /*0110*/  ISETP.GE.AND P3, PT, R16, UR4, PT ;  /* 0x0000000410007c0c */ /* 0x000fc6000bf66270 */
[----:B----4-:R-:W2:Y:S01]  /*0120*/  @!P0 LDG.E.CONSTANT R3, desc[UR6][R8.64] ;  /* 0x0000000608038981 */ /* 0x010ea2000c1e9900 */
[----:B------:R-:W-:-:S05]  /*0130*/  IMAD.MOV.U32 R12, RZ, RZ, RZ ;  /* 0x000000ffff0c7224 */ /* 0x000fca00078e00ff */
[----:B------:R-:W3:Y:S04]  /*0140*/  @!P1 LDG.E.CONSTANT R5, desc[UR6][R8.64+0x400] ;  /* 0x0004000608059981 */ /* 0x000ee8000c1e9900 */
[----:B------:R-:W4:Y:S04]  /*0150*/  @!P2 LDG.E.CONSTANT R10, desc[UR6][R8.64+0x800] ;  /* 0x00080006080aa981 */ /* 0x000f28000c1e9900 */
[----:B------:R0:W5:Y:S01]  /*0160*/  @!P3 LDG.E.CONSTANT R12, desc[UR6][R8.64+0xc00] ;  /* 0x000c0006080cb981 */ /* 0x000162000c1e9900 */
[----:B------:R-:W1:Y:S01]  /*0170*/  S2UR UR5, SR_CgaCtaId ;  /* 0x00000000000579c3 */ /* 0x000e620000008800 */
[----:B------:R-:W-:Y:S01]  /*0180*/  UMOV UR4, 0x400 ;  /* 0x0000040000047882 */ /* 0x000fe20000000000 */
[----:B0-----:R-:W-:-:S04]  /*0190*/  SHF.R.U32.HI R8, RZ, 0x3, R6 ;  /* 0x00000003ff087819 */ /* 0x001fc80000011606 */
[----:B------:R-:W-:Y:S01]  /*01a0*/  LOP3.LUT R18, R8, 0x7c, RZ, 0xc0, !PT ;  /* 0x0000007c08127812 */ /* 0x000fe200078ec0ff */
[----:B-1----:R-:W-:Y:S01]  /*01b0*/  ULEA UR4, UR5, UR4, 0x18 ;  /* 0x0000000405047291 */ /* 0x002fe2000f8ec0ff */
[----:B--2---:R-:W-:-:S04]  /*01c0*/  @!P0 FADD R4, RZ, R3 ;  /* 0x00000003ff048221 */ /* 0x004fc80000000000 */
[----:B---3--:R-:W-:-:S04]  /*01d0*/  FADD R5, R5, R4 ;  /* 0x0000000405057221 */ /* 0x008fc80000000000 */
[----:B----4-:R-:W-:-:S04]  /*01e0*/  FADD R3, R5, R10 ;  /* 0x0000000a05037221 */ /* 0x010fc80000000000 */
[----:B-----5:R-:W-:-:S05]  /*01f0*/  FADD R7, R3, R12 ;  /* 0x0000000c03077221 */ /* 0x020fca0000000000 */
[----:B------:R-:W0:Y:S02]  /*0200*/  SHFL.UP PT, R10, R7, 0x1, RZ ;  /* 0x04200000070a7989 */ /* 0x000e2400000e00ff */
[----:B0-----:R-:W-:Y:S01]  /*0210*/  FADD R12, R7, R10 ;  /* 0x0000000a070c7221 */ /* 0x001fe20000000000 */
[----:B------:R-:W-:-:S04]  /*0220*/  LOP3.LUT P0, R10, R6, 0x1f, RZ, 0xc0, !PT ;  /* 0x0000001f060a7812 */ /* 0x000fc8000780c0ff */
[----:B------:R-:W-:Y:S02]  /*0230*/  FSEL R12, R7, R12, !P0 ;  /* 0x0000000c070c7208 */ /* 0x000fe40004000000 */
[C---:B------:R-:W-:Y:S02]  /*0240*/  ISETP.GE.U32.AND P3, PT, R10.reuse, 0x2, PT ;  /* 0x000000020a00780c */ /* 0x040fe40003f66070 */
[C---:B------:R-:W-:Y:S01]  /*0250*/  ISETP.GE.U32.AND P2, PT, R10.reuse, 0x4, PT ;  /* 0x000000040a00780c */ /* 0x040fe20003f46070 */
[----:B------:R-:W0:Y:S01]  /*0260*/  SHFL.UP PT, R11, R12, 0x2, RZ ;  /* 0x044000000c0b7989 */ /* 0x000e2200000e00ff */
[C---:B------:R-:W-:Y:S02]  /*0270*/  ISETP.GE.U32.AND P1, PT, R10.reuse, 0x8, PT ;  /* 0x000000080a00780c */ /* 0x040fe40003f26070 */
[C---:B------:R-:W-:Y:S02]  /*0280*/  ISETP.GE.U32.AND P0, PT, R10.reuse, 0x10, PT ;  /* 0x000000100a00780c */ /* 0x040fe40003f06070 */
[----:B------:R-:W-:-:S05]  /*0290*/  ISETP.NE.AND P4, PT, R10, 0x1f, PT ;  /* 0x0000001f0a00780c */ /* 0x000fca0003f85270 */
[----:B0-----:R-:W-:-:S05]  /*02a0*/  @P3 FADD R12, R12, R11 ;  /* 0x0000000b0c0c3221 */ /* 0x001fca0000000000 */
[----:B------:R-:W0:Y:S02]  /*02b0*/  SHFL.UP PT, R9, R12, 0x4, RZ ;  /* 0x048000000c097989 */ /* 0x000e2400000e00ff */
[----:B0-----:R-:W-:-:S05]  /*02c0*/  @P2 FADD R12, R12, R9 ;  /* 0x000000090c0c2221 */ /* 0x001fca0000000000 */
[----:B------:R-:W0:Y:S02]  /*02d0*/  SHFL.UP PT, R9, R12, 0x8, RZ ;  /* 0x050000000c097989 */ /* 0x000e2400000e00ff */
[----:B0-----:R-:W-:-:S05]  /*02e0*/  @P1 FADD R12, R12, R9 ;  /* 0x000000090c0c1221 */ /* 0x001fca0000000000 */
[----:B------:R-:W0:Y:S02]  /*02f0*/  SHFL.UP PT, R9, R12, 0x10, RZ ;  /* 0x060000000c097989 */ /* 0x000e2400000e00ff */
[----:B0-----:R-:W-:Y:S01]  /*0300*/  @P0 FADD R12, R12, R9 ;  /* 0x000000090c0c0221 */ /* 0x001fe20000000000 */
[----:B------:R-:W-:-:S04]  /*0310*/  MOV R9, UR4 ;  /* 0x0000000400097c02 */ /* 0x000fc80008000f00 */
[----:B------:R-:W0:Y:S01]  /*0320*/  SHFL.IDX PT, R11, R12, 0x1f, 0x1f ;  /* 0x03e01f000c0b7f89 */ /* 0x000e2200000e0000 */
[----:B------:R-:W-:Y:S01]  /*0330*/  IADD3 R18, PT, PT, R18, R9, RZ ;  /* 0x0000000912127210 */ /* 0x000fe20007ffe0ff */
[----:B0-----:R-:W-:-:S04]  /*0340*/  FADD R8, R12, -R11 ;  /* 0x8000000b0c087221 */ /* 0x001fc80000000000 */
[----:B------:R-:W-:-:S05]  /*0350*/  @!P4 FADD R11, R7, R8 ;  /* 0x00000008070bc221 */ /* 0x000fca0000000000 */
[----:B------:R0:W-:Y:S01]  /*0360*/  @!P4 STS [R18], R11 ;  /* 0x0000000b1200c388 */ /* 0x0001e20000000800 */
[----:B------:R-:W-:Y:S01]  /*0370*/  BAR.SYNC.DEFER_BLOCKING 0x0 ;  /* 0x0000000000007b1d */ /* 0x000fe20000010000 */
[----:B------:R-:W-:-:S13]  /*0380*/  ISETP.GT.U32.AND P4, PT, R6, 0x1f, PT ;  /* 0x0000001f0600780c */ /* 0x000fda0003f84070 */
[----:B0-----:R-:W-:Y:S05]  /*0390*/  @P4 BRA `(.L_x_0) ;  /* 0x00000000004c4947 */ /* 0x001fea0003800000 */
[----:B------:R-:W-:Y:S01]  /*03a0*/  IMAD R11, R6, 0x4, R9 ;  /* 0x00000004060b7824 */ /* 0x000fe200078e0209 */
[----:B------:R-:W-:Y:S01]  /*03b0*/  UMOV UR4, 0xffffffff ;  /* 0xffffffff00047882 */ /* 0x000fe20000000000 */
[----:B------:R-:W-:-:S03]  /*03c0*/  ISETP.NE.AND P4, PT, R10, RZ, PT ;  /* 0x000000ff0a00720c */ /* 0x000fc60003f85270 */
[----:B------:R0:W1:Y:S01]  /*03d0*/  LDS R12, [R11] ;  /* 0x000000000b0c7984 */ /* 0x0000620000000800 */
[----:B------:R-:W-:Y:S09]  /*03e0*/  BRA.DIV UR4, `(.L_x_1) ;  /* 0x0000000604687947 */ /* 0x000ff2000b800000 */
[----:B-1----:R-:W1:Y:S02]  /*03f0*/  SHFL.UP PT, R13, R12, 0x1, RZ ;  /* 0x042000000c0d7989 */ /* 0x002e6400000e00ff */
[----:B-1----:R-:W-:-:S05]  /*0400*/  @P4 FADD R12, R12, R13 ;  /* 0x0000000d0c0c4221 */ /* 0x002fca0000000000 */
[----:B------:R-:W1:Y:S02]  /*0410*/  SHFL.UP PT, R13, R12, 0x2, RZ ;  /* 0x044000000c0d7989 */ /* 0x000e6400000e00ff */
[----:B-1----:R-:W-:-:S05]  /*0420*/  @P3 FADD R12, R12, R13 ;  /* 0x0000000d0c0c3221 */ /* 0x002fca0000000000 */
[----:B------:R-:W1:Y:S02]  /*0430*/  SHFL.UP PT, R13, R12, 0x4, RZ ;  /* 0x048000000c0d7989 */ /* 0x000e6400000e00ff */
[----:B-1----:R-:W-:-:S05]  /*0440*/  @P2 FADD R12, R12, R13 ;  /* 0x0000000d0c0c2221 */ /* 0x002fca0000000000 */
[----:B------:R-:W1:Y:S02]  /*0450*/  SHFL.UP PT, R13, R12, 0x8, RZ ;  /* 0x050000000c0d7989 */ /* 0x000e6400000e00ff */
[----:B-1----:R-:W-:-:S05]  /*0460*/  @P1 FADD R12, R12, R13 ;  /* 0x0000000d0c0c1221 */ /* 0x002fca0000000000 */
[----:B------:R1:W2:Y:S02]  /*0470*/  SHFL.UP PT, R13, R12, 0x10, RZ ;  /* 0x060000000c0d7989 */ /* 0x0002a400000e00ff */
.L_x_13:
[----:B-12---:R-:W-:Y:S01]  /*0480*/  @P0 FADD R12, R12, R13 ;  /* 0x0000000d0c0c0221 */ /* 0x006fe20000000000 */
[----:B------:R-:W-:Y:S05]  /*0490*/  WARPSYNC.ALL ;  /* 0x0000000000007948 */ /* 0x000fea0003800000 */
[----:B------:R-:W1:Y:S02]  /*04a0*/  SHFL.IDX PT, R13, R12, 0x1f, 0x1f ;  /* 0x03e01f000c0d7f89 */ /* 0x000e6400000e0000 */
[----:B-1----:R-:W-:-:S05]  /*04b0*/  FADD R10, R12, -R13 ;  /* 0x8000000d0c0a7221 */ /* 0x002fca0000000000 */
[----:B------:R1:W-:Y:S02]  /*04c0*/  STS [R11], R10 ;  /* 0x0000000a0b007388 */ /* 0x0003e40000000800 */
.L_x_0:
[----:B------:R-:W-:Y:S05]  /*04d0*/  WARPSYNC.ALL ;  /* 0x0000000000007948 */ /* 0x000fea0003800000 */
[----:B------:R-:W-:Y:S01]  /*04e0*/  BAR.SYNC.DEFER_BLOCKING 0x0 ;  /* 0x0000000000007b1d */ /* 0x000fe20000010000 */
[----:B------:R-:W-:-:S05]  /*04f0*/  ISETP.NE.AND P0, PT, R6, RZ, PT ;  /* 0x000000ff0600720c */ /* 0x000fca0003f05270 */
[----:B------:R-:W-:Y:S01]  /*0500*/  BSSY.RECONVERGENT B0, `(.L_x_2) ;  /* 0x0000031000007945 */ /* 0x000fe20003800200 */
[----:B------:R-:W-:Y:S04]  /*0510*/  SHFL.IDX PT, R7, R7, 0x1f, 0x1f ;  /* 0x03e01f0007077f89 */ /* 0x000fe800000e0000 */
[----:B01----:R-:W0:Y:S04]  /*0520*/  LDS R11, [R18] ;  /* 0x00000000120b7984 */ /* 0x003e280000000800 */
[----:B------:R-:W1:Y:S01]  /*0530*/  LDS R10, [R9+0x1c] ;  /* 0x00001c00090a7984 */ /* 0x000e620000000800 */
[----:B0-----:R-:W-:Y:S01]  /*0540*/  FADD R8, R8, R11 ;  /* 0x0000000b08087221 */ /* 0x001fe20000000000 */
[----:B-1----:R-:W-:Y:S01]  /*0550*/  FADD R17, R10, R7 ;  /* 0x000000070a117221 */ /* 0x002fe20000000000 */
[----:B------:R-:W-:Y:S06]  /*0560*/  @P0 BRA `(.L_x_3) ;  /* 0x0000000000a80947 */ /* 0x000fec0003800000 */
[----:B------:R-:W0:Y:S01]  /*0570*/  LDC.64 R6, c[0x0][0x390] ;  /* 0x0000e400ff067b82 */ /* 0x000e220000000a00 */
[----:B------:R-:W-:Y:S01]  /*0580*/  MOV R9, 0x1 ;  /* 0x0000000100097802 */ /* 0x000fe20000000f00 */
[----:B0-----:R-:W-:-:S05]  /*0590*/  IMAD.WIDE.U32 R6, R2, 0x8, R6 ;  /* 0x0000000802067825 */ /* 0x001fca00078e0006 */
[----:B------:R0:W-:Y:S01]  /*05a0*/  STG.E desc[UR6][R6.64], R17 ;  /* 0x0000001106007986 */ /* 0x0001e2000c101906 */
[----:B------:R-:W-:Y:S06]  /*05b0*/  MEMBAR.SC.GPU ;  /* 0x0000000000007992 */ /* 0x000fec0000002000 */
[----:B------:R-:W-:-:S00]  /*05c0*/  ERRBAR ;  /* 0x00000000000079ab */ /* 0x000fc00000000000 */
[----:B------:R-:W-:Y:S06]  /*05d0*/  CGAERRBAR ;  /* 0x00000000000075ab */ /* 0x000fec0000000000 */
[----:B------:R-:W-:Y:S04]  /*05e0*/  CCTL.IVALL ;  /* 0x00000000ff00798f */ /* 0x000fe80002000000 */
[----:B------:R0:W-:Y:S01]  /*05f0*/  STG.E desc[UR6][R6.64+0x4], R9 ;  /* 0x0000040906007986 */ /* 0x0001e2000c101906 */
[----:B------:R-:W-:Y:S01]  /*0600*/  ISETP.NE.AND P0, PT, R2, RZ, PT ;  /* 0x000000ff0200720c */ /* 0x000fe20003f05270 */
[----:B------:R-:W-:-:S12]  /*0610*/  HFMA2 R18, -RZ, RZ, 0, 0 ;  /* 0x00000000ff127431 */ /* 0x000fd800000001ff */
[----:B0-----:R-:W-:Y:S05]  /*0620*/  @!P0 BRA `(.L_x_4) ;  /* 0x0000000000448947 */ /* 0x001fea0003800000 */
[----:B------:R-:W0:Y:S01]  /*0630*/  LDC.64 R10, c[0x0][0x390] ;  /* 0x0000e400ff0a7b82 */ /* 0x000e220000000a00 */
[----:B------:R-:W-:Y:S01]  /*0640*/  VIADD R9, R2, 0xffffffff ;  /* 0xffffffff02097836 */ /* 0x000fe20000000000 */
[----:B------:R-:W-:-:S07]  /*0650*/  MOV R18, RZ ;  /* 0x000000ff00127202 */ /* 0x000fce0000000f00 */
.L_x_7:
[----:B0-----:R-:W-:-:S05]  /*0660*/  IMAD.WIDE.U32 R12, R9, 0x8, R10 ;  /* 0x00000008090c7825 */ /* 0x001fca00078e000a */
[----:B------:R-:W2:Y:S02]  /*0670*/  LDG.E R2, desc[UR6][R12.64+0x4] ;  /* 0x000004060c027981 */ /* 0x000ea4000c1e1900 */
[----:B--2---:R-:W-:-:S13]  /*0680*/  ISETP.NE.AND P0, PT, R2, 0x1, PT ;  /* 0x000000010200780c */ /* 0x004fda0003f05270 */
[----:B------:R-:W-:Y:S05]  /*0690*/  @!P0 BRA `(.L_x_5) ;  /* 0x0000000000148947 */ /* 0x000fea0003800000 */
[----:B------:R-:W-:-:S13]  /*06a0*/  ISETP.NE.AND P0, PT, R2, 0x2, PT ;  /* 0x000000020200780c */ /* 0x000fda0003f05270 */
[----:B------:R-:W-:Y:S05]  /*06b0*/  @P0 BRA `(.L_x_6) ;  /* 0x0000000000180947 */ /* 0x000fea0003800000 */
[----:B------:R-:W2:Y:S02]  /*06c0*/  LDG.E R13, desc[UR6][R12.64] ;  /* 0x000000060c0d7981 */ /* 0x000ea4000c1e1900 */
[----:B--2---:R-:W-:Y:S01]  /*06d0*/  FADD R18, R18, R13 ;  /* 0x0000000d12127221 */ /* 0x004fe20000000000 */
[----:B------:R-:W-:Y:S06]  /*06e0*/  BRA `(.L_x_4) ;  /* 0x0000000000147947 */ /* 0x000fec0003800000 */
.L_x_5:
[----:B------:R-:W2:Y:S01]  /*06f0*/  LDG.E R13, desc[UR6][R12.64] ;  /* 0x000000060c0d7981 */ /* 0x000ea2000c1e1900 */
[----:B------:R-:W-:Y:S01]  /*0700*/  IADD3 R9, PT, PT, R9, -0x1, RZ ;  /* 0xffffffff09097810 */ /* 0x000fe20007ffe0ff */
[----:B--2---:R-:W-:-:S07]  /*0710*/  FADD R18, R18, R13 ;  /* 0x0000000d12127221 */ /* 0x004fce0000000000 */
.L_x_6:
[----:B------:R-:W-:-:S13]  /*0720*/  ISETP.GT.AND P0, PT, R9, -0x1, PT ;  /* 0xffffffff0900780c */ /* 0x000fda0003f04270 */
[----:B------:R-:W-:Y:S05]  /*0730*/  @P0 BRA `(.L_x_7) ;  /* 0xfffffffc00c80947 */ /* 0x000fea000383ffff */
.L_x_4:
[----:B------:R-:W0:Y:S01]  /*0740*/  S2UR UR5, SR_CgaCtaId ;  /* 0x00000000000579c3 */ /* 0x000e220000008800 */
[----:B------:R-:W-:Y:S01]  /*0750*/  FADD R11, R17, R18 ;  /* 0x00000012110b7221 */ /* 0x000fe20000000000 */
[----:B------:R-:W-:Y:S01]  /*0760*/  UMOV UR4, 0x400 ;  /* 0x0000040000047882 */ /* 0x000fe20000000000 */
[----:B------:R-:W-:-:S03]  /*0770*/  IMAD.MOV.U32 R13, RZ, RZ, 0x2 ;  /* 0x00000002ff0d7424 */ /* 0x000fc600078e00ff */
[----:B------:R1:W-:Y:S01]  /*0780*/  STG.E desc[UR6][R6.64], R11 ;  /* 0x0000000b06007986 */ /* 0x0003e2000c101906 */
[----:B0-----:R-:W-:-:S06]  /*0790*/  ULEA UR4, UR5, UR4, 0x18 ;  /* 0x0000000405047291 */ /* 0x001fcc000f8ec0ff */
[----:B------:R-:W-:Y:S01]  /*07a0*/  MOV R9, UR4 ;  /* 0x0000000400097c02 */ /* 0x000fe20008000f00 */
[----:B------:R-:W-:Y:S06]  /*07b0*/  MEMBAR.SC.GPU ;  /* 0x0000000000007992 */ /* 0x000fec0000002000 */
[----:B------:R-:W-:-:S00]  /*07c0*/  ERRBAR ;  /* 0x00000000000079ab */ /* 0x000fc00000000000 */
[----:B------:R-:W-:Y:S06]  /*07d0*/  CGAERRBAR ;  /* 0x00000000000075ab */ /* 0x000fec0000000000 */
[----:B------:R-:W-:Y:S04]  /*07e0*/  CCTL.IVALL ;  /* 0x00000000ff00798f */ /* 0x000fe80002000000 */
[----:B------:R1:W-:Y:S04]  /*07f0*/  STG.E desc[UR6][R6.64+0x4], R13 ;  /* 0x0000040d06007986 */ /* 0x0003e8000c101906 */
[----:B------:R1:W-:Y:S02]  /*0800*/  STS [R9+0x20], R18 ;  /* 0x0000201209007388 */ /* 0x0003e40000000800 */
.L_x_3:
[----:B------:R-:W-:Y:S05]  /*0810*/  BSYNC.RECONVERGENT B0 ;  /* 0x0000000000007941 */ /* 0x000fea0003800200 */
.L_x_2:
[----:B------:R-:W-:Y:S06]  /*0820*/  BAR.SYNC.DEFER_BLOCKING 0x0 ;  /* 0x0000000000007b1d */ /* 0x000fec0000010000 */
[----:B------:R-:W0:Y:S02]  /*0830*/  LDCU UR4, c[0x0][0x398] ;  /* 0x00007300ff0477ac */ /* 0x000e240008000800 */
[----:B-1----:R-:W1:Y:S01]  /*0840*/  LDC.64 R6, c[0x0][0x388] ;  /* 0x0000e200ff067b82 */ /* 0x002e620000000a00 */
[----:B------:R-:W2:Y:S01]  /*0850*/  LDS R9, [R9+0x20] ;  /* 0x0000200009097984 */ /* 0x000ea20000000800 */
[----:B0-----:R-:W-:-:S02]  /*0860*/  ISETP.GE.AND P1, PT, R14, UR4, PT ;  /* 0x000000040e007c0c */ /* 0x001fc4000bf26270 */
[----:B------:R-:W-:Y:S02]  /*0870*/  ISETP.GE.AND P2, PT, R15, UR4, PT ;  /* 0x000000040f007c0c */ /* 0x000fe4000bf46270 */
[----:B------:R-:W-:Y:S02]  /*0880*/  ISETP.GE.AND P0, PT, R0, UR4, PT ;  /* 0x0000000400007c0c */ /* 0x000fe4000bf06270 */
[----:B------:R-:W-:-:S07]  /*0890*/  ISETP.GE.AND P3, PT, R16, UR4, PT ;  /* 0x0000000410007c0c */ /* 0x000fce000bf66270 */
[----:B------:R-:W-:Y:S02]  /*08a0*/  @!P1 FADD R10, R8, R4 ;  /* 0x00000004080a9221 */ /* 0x000fe40000000000 */
[----:B------:R-:W-:Y:S01]  /*08b0*/  @!P2 FADD R12, R5, R8 ;  /* 0x00000008050ca221 */ /* 0x000fe20000000000 */
[----:B-1----:R-:W-:-:S04]  /*08c0*/  IMAD.WIDE.U32 R4, R0, 0x4, R6 ;  /* 0x0000000400047825 */ /* 0x002fc800078e0006 */
[----:B------:R-:W-:Y:S01]  /*08d0*/  @!P0 FADD R2, RZ, R8 ;  /* 0x00000008ff028221 */ /* 0x000fe20000000000 */
[C---:B--2---:R-:W-:Y:S01]  /*08e0*/  @!P1 FADD R11, R9.reuse, R10 ;  /* 0x0000000a090b9221 */ /* 0x044fe20000000000 */
[C---:B------:R-:W-:Y:S02]  /*08f0*/  @!P2 FADD R13, R9.reuse, R12 ;  /* 0x0000000c090da221 */ /* 0x040fe40000000000 */
[----:B------:R-:W-:Y:S02]  /*0900*/  @!P0 FADD R7, R9, R2 ;  /* 0x0000000209078221 */ /* 0x000fe40000000000 */
[----:B------:R0:W-:Y:S04]  /*0910*/  @!P1 STG.E desc[UR6][R4.64+0x400], R11 ;  /* 0x0004000b04009986 */ /* 0x0001e8000c101906 */
[----:B------:R0:W-:Y:S04]  /*0920*/  @!P2 STG.E desc[UR6][R4.64+0x800], R13 ;  /* 0x0008000d0400a986 */ /* 0x0001e8000c101906 */
[----:B------:R0:W-:Y:S01]  /*0930*/  @!P0 STG.E desc[UR6][R4.64], R7 ;  /* 0x0000000704008986 */ /* 0x0001e2000c101906 */
[----:B------:R-:W-:Y:S05]  /*0940*/  @P3 EXIT ;  /* 0x000000000000394d */ /* 0x000fea0003800000 */
[----:B------:R-:W-:-:S04]  /*0950*/  FADD R8, R3, R8 ;  /* 0x0000000803087221 */ /* 0x000fc80000000000 */
[----:B------:R-:W-:-:S05]  /*0960*/  FADD R9, R9, R8 ;  /* 0x0000000809097221 */ /* 0x000fca0000000000 */
[----:B------:R-:W-:Y:S01]  /*0970*/  STG.E desc[UR6][R4.64+0xc00], R9 ;  /* 0x000c000904007986 */ /* 0x000fe2000c101906 */
[----:B------:R-:W-:Y:S05]  /*0980*/  EXIT ;  /* 0x000000000000794d */ /* 0x000fea0003800000 */
.L_x_1:
[----:B------:R-:W-:Y:S01]  /*0990*/  HFMA2 R20, -RZ, RZ, 0, 0 ;  /* 0x00000000ff147431 */ /* 0x000fe200000001ff */
[----:B-1----:R-:W-:Y:S01]  /*09a0*/  MOV R17, R12 ;  /* 0x0000000c00117202 */ /* 0x002fe20000000f00 */
[----:B------:R-:W-:Y:S01]  /*09b0*/  IMAD.MOV.U32 R19, RZ, RZ, 0x1 ;  /* 0x00000001ff137424 */ /* 0x000fe200078e00ff */
[----:B------:R-:W-:-:S07]  /*09c0*/  MOV R10, 0xffffffff ;  /* 0xffffffff000a7802 */ /* 0x000fce0000000f00 */
[----:B0-----:R-:W-:Y:S05]  /*09d0*/  WARPSYNC.COLLECTIVE R10, `(.L_x_8) ;  /* 0x000000000a087348 */ /* 0x001fea0003c00000 */
[----:B------:R1:W2:Y:S02]  /*09e0*/  SHFL.UP P5, R13, R17, R19, R20 ;  /* 0x04000013110d7389 */ /* 0x0002a400000a0014 */
[----:B012---:R-:W-:Y:S05]  /*09f0*/  ENDCOLLECTIVE ;  /* 0x000000000000791b */ /* 0x007fea0003800000 */
.L_x_8:
[----:B------:R-:W-:Y:S02]  /*0a00*/  HFMA2 R19, -RZ, RZ, 0, 1.1920928955078125e-07 ;  /* 0x00000002ff137431 */ /* 0x000fe400000001ff */
[----:B------:R-:W-:-:S04]  /*0a10*/  @P4 FADD R12, R12, R13 ;  /* 0x0000000d0c0c4221 */ /* 0x000fc80000000000 */
[----:B------:R-:W-:-:S07]  /*0a20*/  IMAD.MOV.U32 R17, RZ, RZ, R12 ;  /* 0x000000ffff117224 */ /* 0x000fce00078e000c */
[----:B------:R-:W-:Y:S05]  /*0a30*/  WARPSYNC.COLLECTIVE R10, `(.L_x_9) ;  /* 0x000000000a087348 */ /* 0x000fea0003c00000 */
[----:B------:R0:W1:Y:S02]  /*0a40*/  SHFL.UP P5, R13, R17, R19, R20 ;  /* 0x04000013110d7389 */ /* 0x00006400000a0014 */
[----:B01----:R-:W-:Y:S05]  /*0a50*/  ENDCOLLECTIVE ;  /* 0x000000000000791b */ /* 0x003fea0003800000 */
.L_x_9:
[----:B------:R-:W-:Y:S02]  /*0a60*/  HFMA2 R19, -RZ, RZ, 0, 2.384185791015625e-07 ;  /* 0x00000004ff137431 */ /* 0x000fe400000001ff */
[----:B------:R-:W-:-:S05]  /*0a70*/  @P3 FADD R12, R12, R13 ;  /* 0x0000000d0c0c3221 */ /* 0x000fca0000000000 */
[----:B------:R-:W-:-:S07]  /*0a80*/  MOV R17, R12 ;  /* 0x0000000c00117202 */ /* 0x000fce0000000f00 */
[----:B------:R-:W-:Y:S05]  /*0a90*/  WARPSYNC.COLLECTIVE R10, `(.L_x_10) ;  /* 0x000000000a087348 */ /* 0x000fea0003c00000 */
[----:B------:R0:W1:Y:S02]  /*0aa0*/  SHFL.UP P5, R13, R17, R19, R20 ;  /* 0x04000013110d7389 */ /* 0x00006400000a0014 */
[----:B01----:R-:W-:Y:S05]  /*0ab0*/  ENDCOLLECTIVE ;  /* 0x000000000000791b */ /* 0x003fea0003800000 */
.L_x_10:
[----:B------:R-:W-:Y:S01]  /*0ac0*/  MOV R19, 0x8 ;  /* 0x0000000800137802 */ /* 0x000fe20000000f00 */
[----:B------:R-:W-:-:S04]  /*0ad0*/  @P2 FADD R12, R12, R13 ;  /* 0x0000000d0c0c2221 */ /* 0x000fc80000000000 */
[----:B------:R-:W-:-:S07]  /*0ae0*/  IMAD.MOV.U32 R17, RZ, RZ, R12 ;  /* 0x000000ffff117224 */ /* 0x000fce00078e000c */
[----:B------:R-:W-:Y:S05]  /*0af0*/  WARPSYNC.COLLECTIVE R10, `(.L_x_11) ;  /* 0x000000000a087348 */ /* 0x000fea0003c00000 */
[----:B------:R0:W1:Y:S02]  /*0b00*/  SHFL.UP P5, R13, R17, R19, R20 ;  /* 0x04000013110d7389 */ /* 0x00006400000a0014 */
[----:B01----:R-:W-:Y:S05]  /*0b10*/  ENDCOLLECTIVE ;  /* 0x000000000000791b */ /* 0x003fea0003800000 */
.L_x_11:
[----:B------:R-:W-:Y:S02]  /*0b20*/  HFMA2 R19, -RZ, RZ, 0, 9.5367431640625e-07 ;  /* 0x00000010ff137431 */ /* 0x000fe400000001ff */
[----:B------:R-:W-:-:S05]  /*0b30*/  @P1 FADD R12, R12, R13 ;  /* 0x0000000d0c0c1221 */ /* 0x000fca0000000000 */
[----:B------:R-:W-:-:S07]  /*0b40*/  MOV R17, R12 ;  /* 0x0000000c00117202 */ /* 0x000fce0000000f00 */
[----:B------:R-:W-:Y:S05]  /*0b50*/  WARPSYNC.COLLECTIVE R10, `(.L_x_12) ;  /* 0x000000000a087348 */ /* 0x000fea0003c00000 */
[----:B------:R0:W1:Y:S02]  /*0b60*/  SHFL.UP P5, R13, R17, R19, R20 ;  /* 0x04000013110d7389 */ /* 0x00006400000a0014 */
[----:B01----:R-:W-:Y:S05]  /*0b70*/  ENDCOLLECTIVE ;  /* 0x000000000000791b */ /* 0x003fea0003800000 */
.L_x_12:
[----:B------:R-:W-:Y:S05]  /*0b80*/  BRA `(.L_x_13) ;  /* 0xfffffff8003c7947 */ /* 0x000fea000383ffff */
.L_x_14:
[----:B------:R-:W-:-:S00]  /*0b90*/  BRA `(.L_x_14) ;  /* 0xfffffffc00fc7947 */ /* 0x000fc0000383ffff */
[----:B------:R-:W-:-:S00]  /*0ba0*/  NOP ;  /* 0x0000000000007918 */ /* 0x000fc00000000000 */
        /* <DEDUP_REMOVED lines=13> */
.L_x_15:


//--------------------- .nv.shared._Z23scan_decoupled_lookbackPKfPfP11BlockPrefixi --------------------------
	.section	.nv.shared._Z23scan_decoupled_lookbackPKfPfP11BlockPrefixi,"aw",@nobits
	.sectionflags	@""
	.align	4
.nv.shared._Z23scan_decoupled_lookbackPKfPfP11BlockPrefixi:
	.zero		1060


//--------------------- .nv.shared.reserved.0     --------------------------
	.section	.nv.shared.reserved.0,"aw",@nobits
	.weak		__nv_reservedSMEM_offset_0_alias
	.size		__nv_reservedSMEM_offset_0_alias, 0, 64
	.other		__nv_reservedSMEM_offset_0_alias,@"STO_CUDA_RESERVED_SHARED STV_DEFAULT"
__nv_reservedSMEM_offset_0_alias:
	.zero		0
	.zero		64


//--------------------- .nv.constant0._Z23scan_decoupled_lookbackPKfPfP11BlockPrefixi --------------------------
	.section	.nv.constant0._Z23scan_decoupled_lookbackPKfPfP11BlockPrefixi,"a",@progbits
	.sectionflags	@""
	.align	4
.nv.constant0._Z23scan_decoupled_lookbackPKfPfP11BlockPrefixi:
	.zero		924


//--------------------- SYMBOLS --------------------------

	.type		.nv.reservedSmem.offset0,@object
	.size		.nv.reservedSmem.offset0,0x4
	.type		.nv.reservedSmem.cap,@object
	.size		.nv.reservedSmem.cap,0x4
